//
// Generated by NVIDIA NVVM Compiler
//
// Compiler Build ID: CL-36424714
// Cuda compilation tools, release 13.0, V13.0.88
// Based on NVVM 20.0.0
//

.version 9.0
.target sm_100
.address_size 64

	// .globl	_Z20matrixMultiplicationPiS_S_

.visible .entry _Z20matrixMultiplicationPiS_S_(
	.param .u64 .ptr .align 1 _Z20matrixMultiplicationPiS_S__param_0,
	.param .u64 .ptr .align 1 _Z20matrixMultiplicationPiS_S__param_1,
	.param .u64 .ptr .align 1 _Z20matrixMultiplicationPiS_S__param_2
)
{
	.reg .pred 	%p<4>;
	.reg .b32 	%r<30>;
	.reg .b64 	%rd<13>;

	ld.param.u64 	%rd1, [_Z20matrixMultiplicationPiS_S__param_0];
	ld.param.u64 	%rd2, [_Z20matrixMultiplicationPiS_S__param_1];
	ld.param.u64 	%rd3, [_Z20matrixMultiplicationPiS_S__param_2];
	mov.u32 	%r3, %ctaid.y;
	mov.u32 	%r4, %ntid.y;
	mov.u32 	%r5, %tid.y;
	mad.lo.s32 	%r1, %r3, %r4, %r5;
	mov.u32 	%r6, %ctaid.x;
	mov.u32 	%r7, %ntid.x;
	mov.u32 	%r8, %tid.x;
	mad.lo.s32 	%r2, %r6, %r7, %r8;
	setp.gt.u32 	%p1, %r1, 3;
	setp.gt.s32 	%p2, %r2, 2;
	or.pred  	%p3, %p1, %p2;
	@%p3 bra 	$L__BB0_2;
	cvta.to.global.u64 	%rd4, %rd3;
	cvta.to.global.u64 	%rd5, %rd1;
	cvta.to.global.u64 	%rd6, %rd2;
	mul.lo.s32 	%r9, %r1, 5;
	mul.wide.u32 	%rd7, %r9, 4;
	add.s64 	%rd8, %rd5, %rd7;
	ld.global.u32 	%r10, [%rd8];
	mul.wide.s32 	%rd9, %r2, 4;
	add.s64 	%rd10, %rd6, %rd9;
	ld.global.u32 	%r11, [%rd10];
	add.s32 	%r12, %r10, %r11;
	ld.global.u32 	%r13, [%rd8+4];
	ld.global.u32 	%r14, [%rd10+12];
	add.s32 	%r15, %r13, %r12;
	add.s32 	%r16, %r15, %r14;
	ld.global.u32 	%r17, [%rd8+8];
	ld.global.u32 	%r18, [%rd10+24];
	add.s32 	%r19, %r17, %r16;
	add.s32 	%r20, %r19, %r18;
	ld.global.u32 	%r21, [%rd8+12];
	ld.global.u32 	%r22, [%rd10+36];
	add.s32 	%r23, %r21, %r20;
	add.s32 	%r24, %r23, %r22;
	ld.global.u32 	%r25, [%rd8+16];
	ld.global.u32 	%r26, [%rd10+48];
	add.s32 	%r27, %r25, %r24;
	add.s32 	%r28, %r27, %r26;
	mad.lo.s32 	%r29, %r1, 3, %r2;
	mul.wide.s32 	%rd11, %r29, 4;
	add.s64 	%rd12, %rd4, %rd11;
	st.global.u32 	[%rd12], %r28;
$L__BB0_2:
	ret;

}


// ===== COMPILED SASS (sm_100) =====

	.target	sm_100

	.elftype	@"ET_EXEC"


//--------------------- .note.nv.tkinfo           --------------------------
	.section	.note.nv.tkinfo,"",@"SHT_NOTE"
	.sectionflags	@"SHF_NOTE_NV_TKINFO"
	.tkinfo
        /*0018*/ 	.word	0x00000002
        /*0030*/ 	.string	""
        /*0030*/ 	.string	"ptxas"
        /*0030*/ 	.string	"Cuda compilation tools, release 13.0, V13.0.88"
        /*0030*/ 	.string	"Build cuda_13.0.r13.0/compiler.36424714_0"
        /*0030*/ 	.string	"-arch sm_100 -m 64 "



//--------------------- .note.nv.cuinfo           --------------------------
	.section	.note.nv.cuinfo,"",@"SHT_NOTE"
	.sectionflags	@"SHF_NOTE_NV_CUINFO"
        /*0018*/ 	.short	0x0002
        /*001a*/ 	.short	0x0064
        /*001c*/ 	.short	0x0082
	.zero		2


//--------------------- .nv.info                  --------------------------
	.section	.nv.info,"",@"SHT_CUDA_INFO"
	.align	4


	//----- nvinfo : EIATTR_REGCOUNT
	.align		4
        /*0000*/ 	.byte	0x04, 0x2f
        /*0002*/ 	.short	(.L_1 - .L_0)
	.align		4
.L_0:
        /*0004*/ 	.word	index@(_Z20matrixMultiplicationPiS_S_)
        /*0008*/ 	.word	0x00000015


	//----- nvinfo : EIATTR_FRAME_SIZE
	.align		4
.L_1:
        /*000c*/ 	.byte	0x04, 0x11
        /*000e*/ 	.short	(.L_3 - .L_2)
	.align		4
.L_2:
        /*0010*/ 	.word	index@(_Z20matrixMultiplicationPiS_S_)
        /*0014*/ 	.word	0x00000000


	//----- nvinfo : EIATTR_MIN_STACK_SIZE
	.align		4
.L_3:
        /*0018*/ 	.byte	0x04, 0x12
        /*001a*/ 	.short	(.L_5 - .L_4)
	.align		4
.L_4:
        /*001c*/ 	.word	index@(_Z20matrixMultiplicationPiS_S_)
        /*0020*/ 	.word	0x00000000
.L_5:


//--------------------- .nv.compat                --------------------------
	.section	.nv.compat,"",@"SHT_CUDA_COMPAT_INFO"
	.align	4
        /*0000*/ 	.byte	0x02, 0x09, 0x00, 0x00, 0x02, 0x02, 0x01, 0x00, 0x02, 0x05, 0x05, 0x00, 0x03, 0x07, 0x01, 0x01
        /*0010*/ 	.byte	0x02, 0x03, 0x00, 0x00, 0x02, 0x06, 0x01, 0x00, 0x04, 0x0b, 0x08, 0x00, 0x09, 0x00, 0x00, 0x00
        /*0020*/ 	.byte	0x00, 0x00, 0x00, 0x00


//--------------------- .nv.info._Z20matrixMultiplicationPiS_S_ --------------------------
	.section	.nv.info._Z20matrixMultiplicationPiS_S_,"",@"SHT_CUDA_INFO"
	.sectionflags	@""
	.align	4


	//----- nvinfo : EIATTR_CUDA_API_VERSION
	.align		4
        /*0000*/ 	.byte	0x04, 0x37
        /*0002*/ 	.short	(.L_7 - .L_6)
.L_6:
        /*0004*/ 	.word	0x00000082


	//----- nvinfo : EIATTR_KPARAM_INFO
	.align		4
.L_7:
        /*0008*/ 	.byte	0x04, 0x17
        /*000a*/ 	.short	(.L_9 - .L_8)
.L_8:
        /*000c*/ 	.word	0x00000000
        /*0010*/ 	.short	0x0002
        /*0012*/ 	.short	0x0010
        /*0014*/ 	.byte	0x00, 0xf5, 0x21, 0x00


	//----- nvinfo : EIATTR_KPARAM_INFO
	.align		4
.L_9:
        /*0018*/ 	.byte	0x04, 0x17
        /*001a*/ 	.short	(.L_11 - .L_10)
.L_10:
        /*001c*/ 	.word	0x00000000
        /*0020*/ 	.short	0x0001
        /*0022*/ 	.short	0x0008
        /*0024*/ 	.byte	0x00, 0xf5, 0x21, 0x00


	//----- nvinfo : EIATTR_KPARAM_INFO
	.align		4
.L_11:
        /*0028*/ 	.byte	0x04, 0x17
        /*002a*/ 	.short	(.L_13 - .L_12)
.L_12:
        /*002c*/ 	.word	0x00000000
        /*0030*/ 	.short	0x0000
        /*0032*/ 	.short	0x0000
        /*0034*/ 	.byte	0x00, 0xf5, 0x21, 0x00


	//----- nvinfo : EIATTR_SPARSE_MMA_MASK
	.align		4
.L_13:
        /*0038*/ 	.byte	0x03, 0x50
        /*003a*/ 	.short	0x0000


	//----- nvinfo : EIATTR_MAXREG_COUNT
	.align		4
        /*003c*/ 	.byte	0x03, 0x1b
        /*003e*/ 	.short	0x00ff


	//----- nvinfo : EIATTR_MERCURY_ISA_VERSION
	.align		4
        /*0040*/ 	.byte	0x03, 0x5f
        /*0042*/ 	.short	0x0101


	//----- nvinfo : EIATTR_VRC_CTA_INIT_COUNT
	.align		4
        /*0044*/ 	.byte	0x02, 0x4a
	.zero		1
	.zero		1


	//----- nvinfo : EIATTR_EXIT_INSTR_OFFSETS
	.align		4
        /*0048*/ 	.byte	0x04, 0x1c
        /*004a*/ 	.short	(.L_15 - .L_14)


	//   ....[0]....
.L_14:
        /*004c*/ 	.word	0x000000b0


	//   ....[1]....
        /*0050*/ 	.word	0x00000250


	//----- nvinfo : EIATTR_CBANK_PARAM_SIZE
	.align		4
.L_15:
        /*0054*/ 	.byte	0x03, 0x19
        /*0056*/ 	.short	0x0018


	//----- nvinfo : EIATTR_PARAM_CBANK
	.align		4
        /*0058*/ 	.byte	0x04, 0x0a
        /*005a*/ 	.short	(.L_17 - .L_16)
	.align		4
.L_16:
        /*005c*/ 	.word	index@(.nv.constant0._Z20matrixMultiplicationPiS_S_)
        /*0060*/ 	.short	0x0380
        /*0062*/ 	.short	0x0018


	//----- nvinfo : EIATTR_SW_WAR
	.align		4
.L_17:
        /*0064*/ 	.byte	0x04, 0x36
        /*0066*/ 	.short	(.L_19 - .L_18)
.L_18:
        /*0068*/ 	.word	0x00000008
.L_19:


//--------------------- .nv.callgraph             --------------------------
	.section	.nv.callgraph,"",@"SHT_CUDA_CALLGRAPH"
	.align	4
	.sectionentsize	8
	.align		4
        /*0000*/ 	.word	0x00000000
	.align		4
        /*0004*/ 	.word	0xffffffff
	.align		4
        /*0008*/ 	.word	0x00000000
	.align		4
        /*000c*/ 	.word	0xfffffffe
	.align		4
        /*0010*/ 	.word	0x00000000
	.align		4
        /*0014*/ 	.word	0xfffffffd
	.align		4
        /*0018*/ 	.word	0x00000000
	.align		4
        /*001c*/ 	.word	0xfffffffc


//--------------------- .text._Z20matrixMultiplicationPiS_S_ --------------------------
	.section	.text._Z20matrixMultiplicationPiS_S_,"ax",@progbits
	.align	128
        .global         _Z20matrixMultiplicationPiS_S_
        .type           _Z20matrixMultiplicationPiS_S_,@function
        .size           _Z20matrixMultiplicationPiS_S_,(.L_x_1 - _Z20matrixMultiplicationPiS_S_)
        .other          _Z20matrixMultiplicationPiS_S_,@"STO_CUDA_ENTRY STV_DEFAULT"
_Z20matrixMultiplicationPiS_S_:
.text._Z20matrixMultiplicationPiS_S_:
[----:B------:R-:W-:Y:S01]  /*0000*/  LDC R1, c[0x0][0x37c] ;  /* 0x0000df00ff017b82 */ /* 0x000fe20000000800 */
[----:B------:R-:W0:Y:S07]  /*0010*/  S2R R2, SR_TID.X ;  /* 0x0000000000027919 */ /* 0x000e2e0000002100 */
[----:B------:R-:W1:Y:S01]  /*0020*/  LDC R0, c[0x0][0x364] ;  /* 0x0000d900ff007b82 */ /* 0x000e620000000800 */
[----:B------:R-:W1:Y:S07]  /*0030*/  S2R R3, SR_TID.Y ;  /* 0x0000000000037919 */ /* 0x000e6e0000002200 */
[----:B------:R-:W0:Y:S08]  /*0040*/  S2UR UR5, SR_CTAID.X ;  /* 0x00000000000579c3 */ /* 0x000e300000002500 */
[----:B------:R-:W0:Y:S08]  /*0050*/  LDC R9, c[0x0][0x360] ;  /* 0x0000d800ff097b82 */ /* 0x000e300000000800 */
[----:B------:R-:W1:Y:S01]  /*0060*/  S2UR UR4, SR_CTAID.Y ;  /* 0x00000000000479c3 */ /* 0x000e620000002600 */
[----:B0-----:R-:W-:-:S05]  /*0070*/  IMAD R9, R9, UR5, R2 ;  /* 0x0000000509097c24 */ /* 0x001fca000f8e0202 */
[----:B------:R-:W-:Y:S01]  /*0080*/  ISETP.GT.AND P0, PT, R9, 0x2, PT ;  /* 0x000000020900780c */ /* 0x000fe20003f04270 */
[----:B-1----:R-:W-:-:S05]  /*0090*/  IMAD R0, R0, UR4, R3 ;  /* 0x0000000400007c24 */ /* 0x002fca000f8e0203 */
[----:B------:R-:W-:-:S13]  /*00a0*/  ISETP.GT.U32.OR P0, PT, R0, 0x3, P0 ;  /* 0x000000030000780c */ /* 0x000fda0000704470 */
[----:B------:R-:W-:Y:S05]  /*00b0*/  @P0 EXIT ;  /* 0x000000000000094d */ /* 0x000fea0003800000 */
[----:B------:R-:W0:Y:S01]  /*00c0*/  LDC.64 R4, c[0x0][0x380] ;  /* 0x0000e000ff047b82 */ /* 0x000e220000000a00 */
[----:B------:R-:W1:Y:S01]  /*00d0*/  LDCU.64 UR4, c[0x0][0x358] ;  /* 0x00006b00ff0477ac */ /* 0x000e620008000a00 */
[----:B------:R-:W-:-:S06]  /*00e0*/  IMAD R3, R0, 0x5, RZ ;  /* 0x0000000500037824 */ /* 0x000fcc00078e02ff */
[----:B------:R-:W2:Y:S01]  /*00f0*/  LDC.64 R6, c[0x0][0x388] ;  /* 0x0000e200ff067b82 */ /* 0x000ea20000000a00 */
[----:B0-----:R-:W-:-:S07]  /*0100*/  IMAD.WIDE.U32 R4, R3, 0x4, R4 ;  /* 0x0000000403047825 */ /* 0x001fce00078e0004 */
[----:B------:R-:W0:Y:S01]  /*0110*/  LDC.64 R2, c[0x0][0x390] ;  /* 0x0000e400ff027b82 */ /* 0x000e220000000a00 */
[----:B-1----:R-:W3:Y:S01]  /*0120*/  LDG.E R8, desc[UR4][R4.64] ;  /* 0x0000000404087981 */ /* 0x002ee2000c1e1900 */
[----:B--2---:R-:W-:-:S03]  /*0130*/  IMAD.WIDE R6, R9, 0x4, R6 ;  /* 0x0000000409067825 */ /* 0x004fc600078e0206 */
[----:B------:R-:W3:Y:S04]  /*0140*/  LDG.E R10, desc[UR4][R4.64+0x4] ;  /* 0x00000404040a7981 */ /* 0x000ee8000c1e1900 */
[----:B------:R-:W3:Y:S04]  /*0150*/  LDG.E R11, desc[UR4][R6.64] ;  /* 0x00000004060b7981 */ /* 0x000ee8000c1e1900 */
[----:B------:R-:W2:Y:S04]  /*0160*/  LDG.E R13, desc[UR4][R4.64+0x8] ;  /* 0x00000804040d7981 */ /* 0x000ea8000c1e1900 */
[----:B------:R-:W2:Y:S04]  /*0170*/  LDG.E R12, desc[UR4][R6.64+0xc] ;  /* 0x00000c04060c7981 */ /* 0x000ea8000c1e1900 */
[----:B------:R-:W4:Y:S04]  /*0180*/  LDG.E R15, desc[UR4][R4.64+0xc] ;  /* 0x00000c04040f7981 */ /* 0x000f28000c1e1900 */
[----:B------:R-:W4:Y:S04]  /*0190*/  LDG.E R14, desc[UR4][R6.64+0x18] ;  /* 0x00001804060e7981 */ /* 0x000f28000c1e1900 */
[----:B------:R-:W5:Y:S04]  /*01a0*/  LDG.E R17, desc[UR4][R4.64+0x10] ;  /* 0x0000100404117981 */ /* 0x000f68000c1e1900 */
[----:B------:R-:W5:Y:S04]  /*01b0*/  LDG.E R16, desc[UR4][R6.64+0x24] ;  /* 0x0000240406107981 */ /* 0x000f68000c1e1900 */
[----:B------:R-:W5:Y:S01]  /*01c0*/  LDG.E R18, desc[UR4][R6.64+0x30] ;  /* 0x0000300406127981 */ /* 0x000f62000c1e1900 */
[----:B------:R-:W-:-:S04]  /*01d0*/  IMAD R9, R0, 0x3, R9 ;  /* 0x0000000300097824 */ /* 0x000fc800078e0209 */
[----:B0-----:R-:W-:Y:S01]  /*01e0*/  IMAD.WIDE R2, R9, 0x4, R2 ;  /* 0x0000000409027825 */ /* 0x001fe200078e0202 */
[----:B---3--:R-:W-:-:S04]  /*01f0*/  IADD3 R11, PT, PT, R10, R8, R11 ;  /* 0x000000080a0b7210 */ /* 0x008fc80007ffe00b */
[----:B--2---:R-:W-:-:S04]  /*0200*/  IADD3 R11, PT, PT, R13, R11, R12 ;  /* 0x0000000b0d0b7210 */ /* 0x004fc80007ffe00c */
[----:B----4-:R-:W-:-:S04]  /*0210*/  IADD3 R11, PT, PT, R15, R11, R14 ;  /* 0x0000000b0f0b7210 */ /* 0x010fc80007ffe00e */
[----:B-----5:R-:W-:-:S04]  /*0220*/  IADD3 R11, PT, PT, R17, R11, R16 ;  /* 0x0000000b110b7210 */ /* 0x020fc80007ffe010 */
[----:B------:R-:W-:-:S05]  /*0230*/  IADD3 R11, PT, PT, R18, R11, RZ ;  /* 0x0000000b120b7210 */ /* 0x000fca0007ffe0ff */
[----:B------:R-:W-:Y:S01]  /*0240*/  STG.E desc[UR4][R2.64], R11 ;  /* 0x0000000b02007986 */ /* 0x000fe2000c101904 */
[----:B------:R-:W-:Y:S05]  /*0250*/  EXIT ;  /* 0x000000000000794d */ /* 0x000fea0003800000 */
.L_x_0:
[----:B------:R-:W-:-:S00]  /*0260*/  BRA `(.L_x_0) ;  /* 0xfffffffc00fc7947 */ /* 0x000fc0000383ffff */
[----:B------:R-:W-:-:S00]  /*0270*/  NOP ;  /* 0x0000000000007918 */ /* 0x000fc00000000000 */
        /* <DEDUP_REMOVED lines=8> */
.L_x_1:


//--------------------- .nv.shared.reserved.0     --------------------------
	.section	.nv.shared.reserved.0,"aw",@nobits
	.weak		__nv_reservedSMEM_offset_0_alias
	.size		__nv_reservedSMEM_offset_0_alias, 0, 64
	.other		__nv_reservedSMEM_offset_0_alias,@"STO_CUDA_RESERVED_SHARED STV_DEFAULT"
__nv_reservedSMEM_offset_0_alias:
	.zero		0
	.zero		64


//--------------------- .nv.constant0._Z20matrixMultiplicationPiS_S_ --------------------------
	.section	.nv.constant0._Z20matrixMultiplicationPiS_S_,"a",@progbits
	.sectionflags	@""
	.align	4
.nv.constant0._Z20matrixMultiplicationPiS_S_:
	.zero		920


//--------------------- SYMBOLS --------------------------

	.type		.nv.reservedSmem.offset0,@object
	.size		.nv.reservedSmem.offset0,0x4
